//
// Generated by NVIDIA NVVM Compiler
//
// Compiler Build ID: CL-36424714
// Cuda compilation tools, release 13.0, V13.0.88
// Based on NVVM 20.0.0
//

.version 9.0
.target sm_100
.address_size 64

	// .globl	_Z13conway_kernelPjS_ii

.visible .entry _Z13conway_kernelPjS_ii(
	.param .u64 .ptr .align 1 _Z13conway_kernelPjS_ii_param_0,
	.param .u64 .ptr .align 1 _Z13conway_kernelPjS_ii_param_1,
	.param .u32 _Z13conway_kernelPjS_ii_param_2,
	.param .u32 _Z13conway_kernelPjS_ii_param_3
)
{
	.reg .pred 	%p<7>;
	.reg .b32 	%r<54>;
	.reg .b64 	%rd<25>;

	ld.param.u64 	%rd4, [_Z13conway_kernelPjS_ii_param_0];
	ld.param.u64 	%rd3, [_Z13conway_kernelPjS_ii_param_1];
	ld.param.u32 	%r12, [_Z13conway_kernelPjS_ii_param_2];
	ld.param.u32 	%r11, [_Z13conway_kernelPjS_ii_param_3];
	cvta.to.global.u64 	%rd1, %rd4;
	mov.u32 	%r13, %tid.x;
	mov.u32 	%r14, %ctaid.x;
	mul.lo.s32 	%r1, %r11, %r12;
	mov.u32 	%r2, %ntid.x;
	mad.lo.s32 	%r52, %r14, %r2, %r13;
	setp.ge.u32 	%p1, %r52, %r1;
	@%p1 bra 	$L__BB0_7;
	add.s32 	%r4, %r11, -1;
	sub.s32 	%r5, %r1, %r11;
	mov.u32 	%r15, %nctaid.x;
	mul.lo.s32 	%r6, %r2, %r15;
	cvta.to.global.u64 	%rd2, %rd3;
$L__BB0_2:
	rem.u32 	%r18, %r52, %r11;
	sub.s32 	%r19, %r52, %r18;
	add.s32 	%r20, %r4, %r18;
	rem.u32 	%r21, %r20, %r11;
	add.s32 	%r22, %r18, 1;
	setp.eq.s32 	%p2, %r22, %r11;
	selp.b32 	%r23, 0, %r22, %p2;
	add.s32 	%r24, %r5, %r19;
	rem.u32 	%r25, %r24, %r1;
	add.s32 	%r26, %r19, %r11;
	rem.u32 	%r27, %r26, %r1;
	add.s32 	%r28, %r25, %r21;
	mul.wide.u32 	%rd5, %r28, 4;
	add.s64 	%rd6, %rd1, %rd5;
	ld.global.u32 	%r29, [%rd6];
	add.s32 	%r30, %r25, %r18;
	mul.wide.u32 	%rd7, %r30, 4;
	add.s64 	%rd8, %rd1, %rd7;
	ld.global.u32 	%r31, [%rd8];
	add.s32 	%r32, %r31, %r29;
	add.s32 	%r33, %r23, %r25;
	mul.wide.u32 	%rd9, %r33, 4;
	add.s64 	%rd10, %rd1, %rd9;
	ld.global.u32 	%r34, [%rd10];
	add.s32 	%r35, %r32, %r34;
	add.s32 	%r36, %r19, %r21;
	mul.wide.u32 	%rd11, %r36, 4;
	add.s64 	%rd12, %rd1, %rd11;
	ld.global.u32 	%r37, [%rd12];
	add.s32 	%r38, %r35, %r37;
	add.s32 	%r39, %r23, %r19;
	mul.wide.u32 	%rd13, %r39, 4;
	add.s64 	%rd14, %rd1, %rd13;
	ld.global.u32 	%r40, [%rd14];
	add.s32 	%r41, %r38, %r40;
	add.s32 	%r42, %r27, %r21;
	mul.wide.u32 	%rd15, %r42, 4;
	add.s64 	%rd16, %rd1, %rd15;
	ld.global.u32 	%r43, [%rd16];
	add.s32 	%r44, %r41, %r43;
	add.s32 	%r45, %r27, %r18;
	mul.wide.u32 	%rd17, %r45, 4;
	add.s64 	%rd18, %rd1, %rd17;
	ld.global.u32 	%r46, [%rd18];
	add.s32 	%r47, %r44, %r46;
	add.s32 	%r48, %r27, %r23;
	mul.wide.u32 	%rd19, %r48, 4;
	add.s64 	%rd20, %rd1, %rd19;
	ld.global.u32 	%r49, [%rd20];
	add.s32 	%r17, %r47, %r49;
	mov.b32 	%r53, 1;
	setp.eq.s32 	%p3, %r17, 3;
	@%p3 bra 	$L__BB0_6;
	setp.ne.s32 	%p4, %r17, 2;
	@%p4 bra 	$L__BB0_5;
	mul.wide.u32 	%rd21, %r52, 4;
	add.s64 	%rd22, %rd1, %rd21;
	ld.global.u32 	%r50, [%rd22];
	setp.ne.s32 	%p5, %r50, 0;
	selp.u32 	%r53, 1, 0, %p5;
	bra.uni 	$L__BB0_6;
$L__BB0_5:
	mov.b32 	%r53, 0;
$L__BB0_6:
	mul.wide.u32 	%rd23, %r52, 4;
	add.s64 	%rd24, %rd2, %rd23;
	st.global.u32 	[%rd24], %r53;
	add.s32 	%r52, %r52, %r6;
	setp.lt.u32 	%p6, %r52, %r1;
	@%p6 bra 	$L__BB0_2;
$L__BB0_7:
	ret;

}


// ===== COMPILED SASS (sm_100) =====

	.target	sm_100

	.elftype	@"ET_EXEC"


//--------------------- .note.nv.tkinfo           --------------------------
	.section	.note.nv.tkinfo,"",@"SHT_NOTE"
	.sectionflags	@"SHF_NOTE_NV_TKINFO"
	.tkinfo
        /*0018*/ 	.word	0x00000002
        /*0030*/ 	.string	""
        /*0030*/ 	.string	"ptxas"
        /*0030*/ 	.string	"Cuda compilation tools, release 13.0, V13.0.88"
        /*0030*/ 	.string	"Build cuda_13.0.r13.0/compiler.36424714_0"
        /*0030*/ 	.string	"-arch sm_100 -m 64 "



//--------------------- .note.nv.cuinfo           --------------------------
	.section	.note.nv.cuinfo,"",@"SHT_NOTE"
	.sectionflags	@"SHF_NOTE_NV_CUINFO"
        /*0018*/ 	.short	0x0002
        /*001a*/ 	.short	0x0064
        /*001c*/ 	.short	0x0082
	.zero		2


//--------------------- .nv.info                  --------------------------
	.section	.nv.info,"",@"SHT_CUDA_INFO"
	.align	4


	//----- nvinfo : EIATTR_REGCOUNT
	.align		4
        /*0000*/ 	.byte	0x04, 0x2f
        /*0002*/ 	.short	(.L_1 - .L_0)
	.align		4
.L_0:
        /*0004*/ 	.word	index@(_Z13conway_kernelPjS_ii)
        /*0008*/ 	.word	0x00000020


	//----- nvinfo : EIATTR_FRAME_SIZE
	.align		4
.L_1:
        /*000c*/ 	.byte	0x04, 0x11
        /*000e*/ 	.short	(.L_3 - .L_2)
	.align		4
.L_2:
        /*0010*/ 	.word	index@(_Z13conway_kernelPjS_ii)
        /*0014*/ 	.word	0x00000000


	//----- nvinfo : EIATTR_MIN_STACK_SIZE
	.align		4
.L_3:
        /*0018*/ 	.byte	0x04, 0x12
        /*001a*/ 	.short	(.L_5 - .L_4)
	.align		4
.L_4:
        /*001c*/ 	.word	index@(_Z13conway_kernelPjS_ii)
        /*0020*/ 	.word	0x00000000
.L_5:


//--------------------- .nv.compat                --------------------------
	.section	.nv.compat,"",@"SHT_CUDA_COMPAT_INFO"
	.align	4
        /*0000*/ 	.byte	0x02, 0x09, 0x00, 0x00, 0x02, 0x02, 0x01, 0x00, 0x02, 0x05, 0x05, 0x00, 0x03, 0x07, 0x01, 0x01
        /*0010*/ 	.byte	0x02, 0x03, 0x00, 0x00, 0x02, 0x06, 0x01, 0x00, 0x04, 0x0b, 0x08, 0x00, 0x09, 0x00, 0x00, 0x00
        /*0020*/ 	.byte	0x00, 0x00, 0x00, 0x00


//--------------------- .nv.info._Z13conway_kernelPjS_ii --------------------------
	.section	.nv.info._Z13conway_kernelPjS_ii,"",@"SHT_CUDA_INFO"
	.sectionflags	@""
	.align	4


	//----- nvinfo : EIATTR_CUDA_API_VERSION
	.align		4
        /*0000*/ 	.byte	0x04, 0x37
        /*0002*/ 	.short	(.L_7 - .L_6)
.L_6:
        /*0004*/ 	.word	0x00000082


	//----- nvinfo : EIATTR_KPARAM_INFO
	.align		4
.L_7:
        /*0008*/ 	.byte	0x04, 0x17
        /*000a*/ 	.short	(.L_9 - .L_8)
.L_8:
        /*000c*/ 	.word	0x00000000
        /*0010*/ 	.short	0x0003
        /*0012*/ 	.short	0x0014
        /*0014*/ 	.byte	0x00, 0xf0, 0x11, 0x00


	//----- nvinfo : EIATTR_KPARAM_INFO
	.align		4
.L_9:
        /*0018*/ 	.byte	0x04, 0x17
        /*001a*/ 	.short	(.L_11 - .L_10)
.L_10:
        /*001c*/ 	.word	0x00000000
        /*0020*/ 	.short	0x0002
        /*0022*/ 	.short	0x0010
        /*0024*/ 	.byte	0x00, 0xf0, 0x11, 0x00


	//----- nvinfo : EIATTR_KPARAM_INFO
	.align		4
.L_11:
        /*0028*/ 	.byte	0x04, 0x17
        /*002a*/ 	.short	(.L_13 - .L_12)
.L_12:
        /*002c*/ 	.word	0x00000000
        /*0030*/ 	.short	0x0001
        /*0032*/ 	.short	0x0008
        /*0034*/ 	.byte	0x00, 0xf5, 0x21, 0x00


	//----- nvinfo : EIATTR_KPARAM_INFO
	.align		4
.L_13:
        /*0038*/ 	.byte	0x04, 0x17
        /*003a*/ 	.short	(.L_15 - .L_14)
.L_14:
        /*003c*/ 	.word	0x00000000
        /*0040*/ 	.short	0x0000
        /*0042*/ 	.short	0x0000
        /*0044*/ 	.byte	0x00, 0xf5, 0x21, 0x00


	//----- nvinfo : EIATTR_SPARSE_MMA_MASK
	.align		4
.L_15:
        /*0048*/ 	.byte	0x03, 0x50
        /*004a*/ 	.short	0x0000


	//----- nvinfo : EIATTR_MAXREG_COUNT
	.align		4
        /*004c*/ 	.byte	0x03, 0x1b
        /*004e*/ 	.short	0x00ff


	//----- nvinfo : EIATTR_MERCURY_ISA_VERSION
	.align		4
        /*0050*/ 	.byte	0x03, 0x5f
        /*0052*/ 	.short	0x0101


	//----- nvinfo : EIATTR_VRC_CTA_INIT_COUNT
	.align		4
        /*0054*/ 	.byte	0x02, 0x4a
	.zero		1
	.zero		1


	//----- nvinfo : EIATTR_EXIT_INSTR_OFFSETS
	.align		4
        /*0058*/ 	.byte	0x04, 0x1c
        /*005a*/ 	.short	(.L_17 - .L_16)


	//   ....[0]....
.L_16:
        /*005c*/ 	.word	0x00000080


	//   ....[1]....
        /*0060*/ 	.word	0x00000790


	//----- nvinfo : EIATTR_CRS_STACK_SIZE
	.align		4
.L_17:
        /*0064*/ 	.byte	0x04, 0x1e
        /*0066*/ 	.short	(.L_19 - .L_18)
.L_18:
        /*0068*/ 	.word	0x00000000


	//----- nvinfo : EIATTR_CBANK_PARAM_SIZE
	.align		4
.L_19:
        /*006c*/ 	.byte	0x03, 0x19
        /*006e*/ 	.short	0x0018


	//----- nvinfo : EIATTR_PARAM_CBANK
	.align		4
        /*0070*/ 	.byte	0x04, 0x0a
        /*0072*/ 	.short	(.L_21 - .L_20)
	.align		4
.L_20:
        /*0074*/ 	.word	index@(.nv.constant0._Z13conway_kernelPjS_ii)
        /*0078*/ 	.short	0x0380
        /*007a*/ 	.short	0x0018


	//----- nvinfo : EIATTR_SW_WAR
	.align		4
.L_21:
        /*007c*/ 	.byte	0x04, 0x36
        /*007e*/ 	.short	(.L_23 - .L_22)
.L_22:
        /*0080*/ 	.word	0x00000008
.L_23:


//--------------------- .nv.callgraph             --------------------------
	.section	.nv.callgraph,"",@"SHT_CUDA_CALLGRAPH"
	.align	4
	.sectionentsize	8
	.align		4
        /*0000*/ 	.word	0x00000000
	.align		4
        /*0004*/ 	.word	0xffffffff
	.align		4
        /*0008*/ 	.word	0x00000000
	.align		4
        /*000c*/ 	.word	0xfffffffe
	.align		4
        /*0010*/ 	.word	0x00000000
	.align		4
        /*0014*/ 	.word	0xfffffffd
	.align		4
        /*0018*/ 	.word	0x00000000
	.align		4
        /*001c*/ 	.word	0xfffffffc


//--------------------- .text._Z13conway_kernelPjS_ii --------------------------
	.section	.text._Z13conway_kernelPjS_ii,"ax",@progbits
	.align	128
        .global         _Z13conway_kernelPjS_ii
        .type           _Z13conway_kernelPjS_ii,@function
        .size           _Z13conway_kernelPjS_ii,(.L_x_5 - _Z13conway_kernelPjS_ii)
        .other          _Z13conway_kernelPjS_ii,@"STO_CUDA_ENTRY STV_DEFAULT"
_Z13conway_kernelPjS_ii:
.text._Z13conway_kernelPjS_ii:
[----:B------:R-:W-:Y:S01]  /*0000*/  LDC R1, c[0x0][0x37c] ;  /* 0x0000df00ff017b82 */ /* 0x000fe20000000800 */
[----:B------:R-:W0:Y:S07]  /*0010*/  S2R R19, SR_TID.X ;  /* 0x0000000000137919 */ /* 0x000e2e0000002100 */
[----:B------:R-:W0:Y:S01]  /*0020*/  S2UR UR6, SR_CTAID.X ;  /* 0x00000000000679c3 */ /* 0x000e220000002500 */
[----:B------:R-:W1:Y:S07]  /*0030*/  LDCU.64 UR4, c[0x0][0x390] ;  /* 0x00007200ff0477ac */ /* 0x000e6e0008000a00 */
[----:B------:R-:W0:Y:S01]  /*0040*/  LDC R22, c[0x0][0x360] ;  /* 0x0000d800ff167b82 */ /* 0x000e220000000800 */
[----:B-1----:R-:W-:Y:S01]  /*0050*/  UIMAD UR4, UR5, UR4, URZ ;  /* 0x00000004050472a4 */ /* 0x002fe2000f8e02ff */
[----:B0-----:R-:W-:-:S05]  /*0060*/  IMAD R19, R22, UR6, R19 ;  /* 0x0000000616137c24 */ /* 0x001fca000f8e0213 */
[----:B------:R-:W-:-:S13]  /*0070*/  ISETP.GE.U32.AND P0, PT, R19, UR4, PT ;  /* 0x0000000413007c0c */ /* 0x000fda000bf06070 */
[----:B------:R-:W-:Y:S05]  /*0080*/  @P0 EXIT ;  /* 0x000000000000094d */ /* 0x000fea0003800000 */
[----:B------:R-:W0:Y:S01]  /*0090*/  I2F.U32.RP R8, UR4 ;  /* 0x0000000400087d06 */ /* 0x000e220008209000 */
[----:B------:R-:W-:Y:S01]  /*00a0*/  IADD3 R9, PT, PT, RZ, -UR4, RZ ;  /* 0x80000004ff097c10 */ /* 0x000fe2000fffe0ff */
[----:B------:R-:W1:Y:S01]  /*00b0*/  LDC R0, c[0x0][0x394] ;  /* 0x0000e500ff007b82 */ /* 0x000e620000000800 */
[----:B------:R-:W2:Y:S01]  /*00c0*/  LDCU UR7, c[0x0][0x370] ;  /* 0x00006e00ff0777ac */ /* 0x000ea20008000800 */
[----:B------:R-:W-:Y:S02]  /*00d0*/  ISETP.NE.U32.AND P0, PT, RZ, UR5, PT ;  /* 0x00000005ff007c0c */ /* 0x000fe4000bf05070 */
[----:B------:R-:W-:Y:S01]  /*00e0*/  ISETP.NE.U32.AND P1, PT, RZ, UR4, PT ;  /* 0x00000004ff007c0c */ /* 0x000fe2000bf25070 */
[----:B------:R-:W3:Y:S01]  /*00f0*/  LDCU.64 UR8, c[0x0][0x358] ;  /* 0x00006b00ff0877ac */ /* 0x000ee20008000a00 */
[----:B------:R-:W4:Y:S01]  /*0100*/  I2F.U32.RP R4, UR5 ;  /* 0x0000000500047d06 */ /* 0x000f220008209000 */
[----:B------:R-:W-:Y:S01]  /*0110*/  LOP3.LUT R18, RZ, UR5, RZ, 0x33, !PT ;  /* 0x00000005ff127c12 */ /* 0x000fe2000f8e33ff */
[----:B------:R-:W1:Y:S01]  /*0120*/  LDC.64 R2, c[0x0][0x380] ;  /* 0x0000e000ff027b82 */ /* 0x000e620000000a00 */
[----:B------:R-:W-:Y:S01]  /*0130*/  LOP3.LUT R20, RZ, UR4, RZ, 0x33, !PT ;  /* 0x00000004ff147c12 */ /* 0x000fe2000f8e33ff */
[----:B------:R-:W-:-:S04]  /*0140*/  UIADD3 UR6, UPT, UPT, UR4, -UR5, URZ ;  /* 0x8000000504067290 */ /* 0x000fc8000fffe0ff */
[----:B0-----:R-:W0:Y:S01]  /*0150*/  MUFU.RCP R8, R8 ;  /* 0x0000000800087308 */ /* 0x001e220000001000 */
[----:B--2---:R-:W-:-:S07]  /*0160*/  IMAD R22, R22, UR7, RZ ;  /* 0x0000000716167c24 */ /* 0x004fce000f8e02ff */
[----:B----4-:R-:W2:Y:S01]  /*0170*/  MUFU.RCP R4, R4 ;  /* 0x0000000400047308 */ /* 0x010ea20000001000 */
[----:B0-----:R-:W-:-:S07]  /*0180*/  VIADD R16, R8, 0xffffffe ;  /* 0x0ffffffe08107836 */ /* 0x001fce0000000000 */
[----:B------:R0:W4:Y:S01]  /*0190*/  F2I.FTZ.U32.TRUNC.NTZ R17, R16 ;  /* 0x0000001000117305 */ /* 0x000122000021f000 */
[----:B--2---:R-:W-:Y:S02]  /*01a0*/  VIADD R6, R4, 0xffffffe ;  /* 0x0ffffffe04067836 */ /* 0x004fe40000000000 */
[----:B------:R-:W2:Y:S05]  /*01b0*/  LDC.64 R4, c[0x0][0x388] ;  /* 0x0000e200ff047b82 */ /* 0x000eaa0000000a00 */
[----:B------:R-:W5:Y:S01]  /*01c0*/  F2I.FTZ.U32.TRUNC.NTZ R7, R6 ;  /* 0x0000000600077305 */ /* 0x000f62000021f000 */
[----:B0-----:R-:W-:Y:S02]  /*01d0*/  IMAD.MOV.U32 R16, RZ, RZ, RZ ;  /* 0x000000ffff107224 */ /* 0x001fe400078e00ff */
[----:B----4-:R-:W-:-:S04]  /*01e0*/  IMAD R9, R9, R17, RZ ;  /* 0x0000001109097224 */ /* 0x010fc800078e02ff */
[----:B------:R-:W-:-:S04]  /*01f0*/  IMAD.HI.U32 R16, R17, R9, R16 ;  /* 0x0000000911107227 */ /* 0x000fc800078e0010 */
[----:B-----5:R-:W-:-:S04]  /*0200*/  IMAD.MOV R6, RZ, RZ, -R7 ;  /* 0x000000ffff067224 */ /* 0x020fc800078e0a07 */
[----:B------:R-:W-:Y:S02]  /*0210*/  IMAD R17, R6, UR5, RZ ;  /* 0x0000000506117c24 */ /* 0x000fe4000f8e02ff */
[----:B------:R-:W-:-:S05]  /*0220*/  HFMA2 R6, -RZ, RZ, 0, 0 ;  /* 0x00000000ff067431 */ /* 0x000fca00000001ff */
[----:B-1-3--:R-:W-:-:S07]  /*0230*/  IMAD.HI.U32 R17, R7, R17, R6 ;  /* 0x0000001107117227 */ /* 0x00afce00078e0006 */
.L_x_3:
[----:B------:R-:W-:-:S04]  /*0240*/  IMAD.HI.U32 R6, R17, R19, RZ ;  /* 0x0000001311067227 */ /* 0x000fc800078e00ff */
[----:B------:R-:W-:-:S04]  /*0250*/  IMAD.MOV R6, RZ, RZ, -R6 ;  /* 0x000000ffff067224 */ /* 0x000fc800078e0a06 */
[----:B------:R-:W-:-:S05]  /*0260*/  IMAD R7, R0, R6, R19 ;  /* 0x0000000600077224 */ /* 0x000fca00078e0213 */
[----:B------:R-:W-:-:S13]  /*0270*/  ISETP.GE.U32.AND P2, PT, R7, R0, PT ;  /* 0x000000000700720c */ /* 0x000fda0003f46070 */
[----:B------:R-:W-:-:S04]  /*0280*/  @P2 IADD3 R7, PT, PT, R7, -R0, RZ ;  /* 0x8000000007072210 */ /* 0x000fc80007ffe0ff */
[----:B------:R-:W-:-:S13]  /*0290*/  ISETP.GE.U32.AND P2, PT, R7, R0, PT ;  /* 0x000000000700720c */ /* 0x000fda0003f46070 */
[----:B------:R-:W-:-:S05]  /*02a0*/  @P2 IMAD.IADD R7, R7, 0x1, -R0 ;  /* 0x0000000107072824 */ /* 0x000fca00078e0a00 */
[----:B------:R-:W-:-:S04]  /*02b0*/  SEL R7, R18, R7, !P0 ;  /* 0x0000000712077207 */ /* 0x000fc80004000000 */
[C---:B------:R-:W-:Y:S02]  /*02c0*/  IADD3 R6, PT, PT, -R7.reuse, R19, RZ ;  /* 0x0000001307067210 */ /* 0x040fe40007ffe1ff */
[C---:B------:R-:W-:Y:S02]  /*02d0*/  IADD3 R8, PT, PT, R7.reuse, -0x1, R0 ;  /* 0xffffffff07087810 */ /* 0x040fe40007ffe000 */
[----:B------:R-:W-:Y:S01]  /*02e0*/  IADD3 R23, PT, PT, R7, 0x1, RZ ;  /* 0x0000000107177810 */ /* 0x000fe20007ffe0ff */
[----:B------:R-:W-:Y:S02]  /*02f0*/  VIADD R11, R6, UR6 ;  /* 0x00000006060b7c36 */ /* 0x000fe40008000000 */
[----:B------:R-:W-:Y:S01]  /*0300*/  IMAD.HI.U32 R9, R17, R8, RZ ;  /* 0x0000000811097227 */ /* 0x000fe200078e00ff */
[----:B------:R-:W-:-:S03]  /*0310*/  ISETP.NE.AND P5, PT, R23, R0, PT ;  /* 0x000000001700720c */ /* 0x000fc60003fa5270 */
[----:B------:R-:W-:Y:S01]  /*0320*/  IMAD.HI.U32 R10, R16, R11, RZ ;  /* 0x0000000b100a7227 */ /* 0x000fe200078e00ff */
[----:B------:R-:W-:Y:S02]  /*0330*/  IADD3 R25, PT, PT, -R9, RZ, RZ ;  /* 0x000000ff09197210 */ /* 0x000fe40007ffe1ff */
[-C--:B------:R-:W-:Y:S01]  /*0340*/  IADD3 R9, PT, PT, R6, R0.reuse, RZ ;  /* 0x0000000006097210 */ /* 0x080fe20007ffe0ff */
[----:B------:R-:W-:Y:S01]  /*0350*/  IMAD.MOV R10, RZ, RZ, -R10 ;  /* 0x000000ffff0a7224 */ /* 0x000fe200078e0a0a */
[----:B------:R-:W-:Y:S01]  /*0360*/  SEL R23, R23, RZ, P5 ;  /* 0x000000ff17177207 */ /* 0x000fe20002800000 */
[----:B------:R-:W-:Y:S02]  /*0370*/  IMAD R25, R0, R25, R8 ;  /* 0x0000001900197224 */ /* 0x000fe400078e0208 */
[----:B------:R-:W-:Y:S01]  /*0380*/  IMAD R11, R10, UR4, R11 ;  /* 0x000000040a0b7c24 */ /* 0x000fe2000f8e020b */
[----:B------:R-:W-:Y:S01]  /*0390*/  IADD3 R13, PT, PT, R6, R23, RZ ;  /* 0x00000017060d7210 */ /* 0x000fe20007ffe0ff */
[----:B------:R-:W-:Y:S01]  /*03a0*/  IMAD.HI.U32 R8, R16, R9, RZ ;  /* 0x0000000910087227 */ /* 0x000fe200078e00ff */
[----:B------:R-:W-:-:S02]  /*03b0*/  ISETP.GE.U32.AND P3, PT, R25, R0, PT ;  /* 0x000000001900720c */ /* 0x000fc40003f66070 */
[----:B------:R-:W-:Y:S01]  /*03c0*/  ISETP.GE.U32.AND P4, PT, R11, UR4, PT ;  /* 0x000000040b007c0c */ /* 0x000fe2000bf86070 */
[----:B------:R-:W-:Y:S02]  /*03d0*/  IMAD.MOV R8, RZ, RZ, -R8 ;  /* 0x000000ffff087224 */ /* 0x000fe400078e0a08 */
[----:B------:R-:W-:-:S04]  /*03e0*/  IMAD.WIDE.U32 R12, R13, 0x4, R2 ;  /* 0x000000040d0c7825 */ /* 0x000fc800078e0002 */
[----:B------:R-:W-:Y:S01]  /*03f0*/  IMAD R9, R8, UR4, R9 ;  /* 0x0000000408097c24 */ /* 0x000fe2000f8e0209 */
[----:B------:R0:W3:Y:S03]  /*0400*/  LDG.E R21, desc[UR8][R12.64] ;  /* 0x000000080c157981 */ /* 0x0000e6000c1e1900 */
[-C--:B------:R-:W-:Y:S02]  /*0410*/  @P3 IADD3 R25, PT, PT, R25, -R0.reuse, RZ ;  /* 0x8000000019193210 */ /* 0x080fe40007ffe0ff */
[----:B------:R-:W-:Y:S01]  /*0420*/  ISETP.GE.U32.AND P2, PT, R9, UR4, PT ;  /* 0x0000000409007c0c */ /* 0x000fe2000bf46070 */
[----:B------:R-:W-:Y:S01]  /*0430*/  @P4 VIADD R11, R11, -UR4 ;  /* 0x800000040b0b4c36 */ /* 0x000fe20008000000 */
[----:B------:R-:W-:-:S04]  /*0440*/  ISETP.GE.U32.AND P3, PT, R25, R0, PT ;  /* 0x000000001900720c */ /* 0x000fc80003f66070 */
[----:B------:R-:W-:-:S07]  /*0450*/  ISETP.GE.U32.AND P4, PT, R11, UR4, PT ;  /* 0x000000040b007c0c */ /* 0x000fce000bf86070 */
[----:B------:R-:W-:Y:S02]  /*0460*/  @P2 VIADD R9, R9, -UR4 ;  /* 0x8000000409092c36 */ /* 0x000fe40008000000 */
[----:B------:R-:W-:-:S03]  /*0470*/  @P3 IADD3 R25, PT, PT, R25, -R0, RZ ;  /* 0x8000000019193210 */ /* 0x000fc60007ffe0ff */
[----:B------:R-:W-:Y:S01]  /*0480*/  ISETP.GE.U32.AND P2, PT, R9, UR4, PT ;  /* 0x0000000409007c0c */ /* 0x000fe2000bf46070 */
[----:B------:R-:W-:Y:S01]  /*0490*/  @P4 VIADD R11, R11, -UR4 ;  /* 0x800000040b0b4c36 */ /* 0x000fe20008000000 */
[----:B------:R-:W-:-:S04]  /*04a0*/  SEL R25, R18, R25, !P0 ;  /* 0x0000001912197207 */ /* 0x000fc80004000000 */
[----:B------:R-:W-:-:S04]  /*04b0*/  SEL R8, R20, R11, !P1 ;  /* 0x0000000b14087207 */ /* 0x000fc80004800000 */
[----:B------:R-:W-:Y:S01]  /*04c0*/  IADD3 R27, PT, PT, R23, R8, RZ ;  /* 0x00000008171b7210 */ /* 0x000fe20007ffe0ff */
[--C-:B------:R-:W-:Y:S02]  /*04d0*/  IMAD.IADD R11, R7, 0x1, R8.reuse ;  /* 0x00000001070b7824 */ /* 0x100fe400078e0208 */
[----:B------:R-:W-:Y:S01]  /*04e0*/  @P2 IADD3 R9, PT, PT, R9, -UR4, RZ ;  /* 0x8000000409092c10 */ /* 0x000fe2000fffe0ff */
[----:B------:R-:W-:-:S03]  /*04f0*/  IMAD.IADD R15, R25, 0x1, R8 ;  /* 0x00000001190f7824 */ /* 0x000fc600078e0208 */
[----:B------:R-:W-:Y:S01]  /*0500*/  SEL R24, R20, R9, !P1 ;  /* 0x0000000914187207 */ /* 0x000fe20004800000 */
[----:B------:R-:W-:-:S04]  /*0510*/  IMAD.WIDE.U32 R8, R11, 0x4, R2 ;  /* 0x000000040b087825 */ /* 0x000fc800078e0002 */
[----:B------:R-:W-:-:S04]  /*0520*/  IMAD.WIDE.U32 R14, R15, 0x4, R2 ;  /* 0x000000040f0e7825 */ /* 0x000fc800078e0002 */
[----:B------:R-:W-:Y:S02]  /*0530*/  IMAD.IADD R29, R6, 0x1, R25 ;  /* 0x00000001061d7824 */ /* 0x000fe400078e0219 */
[----:B------:R-:W-:Y:S01]  /*0540*/  IMAD.WIDE.U32 R10, R27, 0x4, R2 ;  /* 0x000000041b0a7825 */ /* 0x000fe200078e0002 */
[-C--:B------:R-:W-:Y:S01]  /*0550*/  IADD3 R25, PT, PT, R25, R24.reuse, RZ ;  /* 0x0000001819197210 */ /* 0x080fe20007ffe0ff */
[----:B------:R-:W4:Y:S02]  /*0560*/  LDG.E R14, desc[UR8][R14.64] ;  /* 0x000000080e0e7981 */ /* 0x000f24000c1e1900 */
[----:B------:R-:W-:Y:S02]  /*0570*/  IMAD.IADD R27, R7, 0x1, R24 ;  /* 0x00000001071b7824 */ /* 0x000fe400078e0218 */
[----:B------:R-:W-:Y:S01]  /*0580*/  IMAD.WIDE.U32 R6, R29, 0x4, R2 ;  /* 0x000000041d067825 */ /* 0x000fe200078e0002 */
[----:B------:R-:W4:Y:S01]  /*0590*/  LDG.E R9, desc[UR8][R8.64] ;  /* 0x0000000808097981 */ /* 0x000f22000c1e1900 */
[----:B------:R-:W-:-:S02]  /*05a0*/  IADD3 R23, PT, PT, R23, R24, RZ ;  /* 0x0000001817177210 */ /* 0x000fc40007ffe0ff */
[--C-:B0-----:R-:W-:Y:S01]  /*05b0*/  IMAD.WIDE.U32 R12, R25, 0x4, R2.reuse ;  /* 0x00000004190c7825 */ /* 0x101fe200078e0002 */
[----:B------:R-:W4:Y:S03]  /*05c0*/  LDG.E R10, desc[UR8][R10.64] ;  /* 0x000000080a0a7981 */ /* 0x000f26000c1e1900 */
[--C-:B------:R-:W-:Y:S01]  /*05d0*/  IMAD.WIDE.U32 R24, R27, 0x4, R2.reuse ;  /* 0x000000041b187825 */ /* 0x100fe200078e0002 */
[----:B------:R-:W3:Y:S03]  /*05e0*/  LDG.E R6, desc[UR8][R6.64] ;  /* 0x0000000806067981 */ /* 0x000ee6000c1e1900 */
[----:B------:R-:W-:Y:S01]  /*05f0*/  IMAD.WIDE.U32 R26, R23, 0x4, R2 ;  /* 0x00000004171a7825 */ /* 0x000fe200078e0002 */
[----:B------:R-:W5:Y:S04]  /*0600*/  LDG.E R13, desc[UR8][R12.64] ;  /* 0x000000080c0d7981 */ /* 0x000f68000c1e1900 */
[----:B------:R-:W5:Y:S04]  /*0610*/  LDG.E R24, desc[UR8][R24.64] ;  /* 0x0000000818187981 */ /* 0x000f68000c1e1900 */
[----:B------:R-:W2:Y:S01]  /*0620*/  LDG.E R27, desc[UR8][R26.64] ;  /* 0x000000081a1b7981 */ /* 0x000ea2000c1e1900 */
[----:B------:R-:W-:Y:S01]  /*0630*/  BSSY.RECONVERGENT B0, `(.L_x_0) ;  /* 0x0000010000007945 */ /* 0x000fe20003800200 */
[----:B----4-:R-:W-:-:S04]  /*0640*/  IADD3 R14, PT, PT, R10, R9, R14 ;  /* 0x000000090a0e7210 */ /* 0x010fc80007ffe00e */
[----:B---3--:R-:W-:-:S04]  /*0650*/  IADD3 R14, PT, PT, R21, R14, R6 ;  /* 0x0000000e150e7210 */ /* 0x008fc80007ffe006 */
[----:B-----5:R-:W-:-:S05]  /*0660*/  IADD3 R14, PT, PT, R24, R14, R13 ;  /* 0x0000000e180e7210 */ /* 0x020fca0007ffe00d */
[----:B--2---:R-:W-:-:S05]  /*0670*/  IMAD.IADD R14, R14, 0x1, R27 ;  /* 0x000000010e0e7824 */ /* 0x004fca00078e021b */
[----:B------:R-:W-:Y:S02]  /*0680*/  ISETP.NE.AND P2, PT, R14, 0x3, PT ;  /* 0x000000030e00780c */ /* 0x000fe40003f45270 */
[----:B------:R-:W-:-:S11]  /*0690*/  MOV R9, 0x1 ;  /* 0x0000000100097802 */ /* 0x000fd60000000f00 */
[----:B------:R-:W-:Y:S05]  /*06a0*/  @!P2 BRA `(.L_x_1) ;  /* 0x000000000020a947 */ /* 0x000fea0003800000 */
[----:B------:R-:W-:-:S13]  /*06b0*/  ISETP.NE.AND P2, PT, R14, 0x2, PT ;  /* 0x000000020e00780c */ /* 0x000fda0003f45270 */
[----:B------:R-:W-:Y:S05]  /*06c0*/  @P2 BRA `(.L_x_2) ;  /* 0x0000000000142947 */ /* 0x000fea0003800000 */
[----:B------:R-:W-:-:S06]  /*06d0*/  IMAD.WIDE.U32 R6, R19, 0x4, R2 ;  /* 0x0000000413067825 */ /* 0x000fcc00078e0002 */
[----:B------:R-:W2:Y:S02]  /*06e0*/  LDG.E R6, desc[UR8][R6.64] ;  /* 0x0000000806067981 */ /* 0x000ea4000c1e1900 */
[----:B--2---:R-:W-:-:S04]  /*06f0*/  ISETP.NE.AND P2, PT, R6, RZ, PT ;  /* 0x000000ff0600720c */ /* 0x004fc80003f45270 */
[----:B------:R-:W-:Y:S01]  /*0700*/  SEL R9, RZ, 0x1, !P2 ;  /* 0x00000001ff097807 */ /* 0x000fe20005000000 */
[----:B------:R-:W-:Y:S08]  /*0710*/  BRA `(.L_x_1) ;  /* 0x0000000000047947 */ /* 0x000ff00003800000 */
.L_x_2:
[----:B------:R-:W-:-:S07]  /*0720*/  IMAD.MOV.U32 R9, RZ, RZ, RZ ;  /* 0x000000ffff097224 */ /* 0x000fce00078e00ff */
.L_x_1:
[----:B------:R-:W-:Y:S05]  /*0730*/  BSYNC.RECONVERGENT B0 ;  /* 0x0000000000007941 */ /* 0x000fea0003800200 */
.L_x_0:
[----:B------:R-:W-:Y:S01]  /*0740*/  IMAD.WIDE.U32 R6, R19, 0x4, R4 ;  /* 0x0000000413067825 */ /* 0x000fe200078e0004 */
[----:B------:R-:W-:-:S04]  /*0750*/  IADD3 R19, PT, PT, R22, R19, RZ ;  /* 0x0000001316137210 */ /* 0x000fc80007ffe0ff */
[----:B------:R0:W-:Y:S01]  /*0760*/  STG.E desc[UR8][R6.64], R9 ;  /* 0x0000000906007986 */ /* 0x0001e2000c101908 */
[----:B------:R-:W-:-:S13]  /*0770*/  ISETP.GE.U32.AND P2, PT, R19, UR4, PT ;  /* 0x0000000413007c0c */ /* 0x000fda000bf46070 */
[----:B0-----:R-:W-:Y:S05]  /*0780*/  @!P2 BRA `(.L_x_3) ;  /* 0xfffffff800aca947 */ /* 0x001fea000383ffff */
[----:B------:R-:W-:Y:S05]  /*0790*/  EXIT ;  /* 0x000000000000794d */ /* 0x000fea0003800000 */
.L_x_4:
[----:B------:R-:W-:-:S00]  /*07a0*/  BRA `(.L_x_4) ;  /* 0xfffffffc00fc7947 */ /* 0x000fc0000383ffff */
[----:B------:R-:W-:-:S00]  /*07b0*/  NOP ;  /* 0x0000000000007918 */ /* 0x000fc00000000000 */
        /* <DEDUP_REMOVED lines=12> */
.L_x_5:


//--------------------- .nv.shared.reserved.0     --------------------------
	.section	.nv.shared.reserved.0,"aw",@nobits
	.weak		__nv_reservedSMEM_offset_0_alias
	.size		__nv_reservedSMEM_offset_0_alias, 0, 64
	.other		__nv_reservedSMEM_offset_0_alias,@"STO_CUDA_RESERVED_SHARED STV_DEFAULT"
__nv_reservedSMEM_offset_0_alias:
	.zero		0
	.zero		64


//--------------------- .nv.constant0._Z13conway_kernelPjS_ii --------------------------
	.section	.nv.constant0._Z13conway_kernelPjS_ii,"a",@progbits
	.sectionflags	@""
	.align	4
.nv.constant0._Z13conway_kernelPjS_ii:
	.zero		920


//--------------------- SYMBOLS --------------------------

	.type		.nv.reservedSmem.offset0,@object
	.size		.nv.reservedSmem.offset0,0x4
